//
// Generated by NVIDIA NVVM Compiler
//
// Compiler Build ID: CL-36424714
// Cuda compilation tools, release 13.0, V13.0.88
// Based on NVVM 20.0.0
//

.version 9.0
.target sm_100
.address_size 64

	// .globl	_ZN3cub18CUB_300001_SM_10006detail11EmptyKernelIvEEvv
.global .align 1 .b8 _ZN41_INTERNAL_0187c857_4_k_cu_690c4d86_1043004cuda3std3__45__cpo5beginE[1];
.global .align 1 .b8 _ZN41_INTERNAL_0187c857_4_k_cu_690c4d86_1043004cuda3std3__45__cpo3endE[1];
.global .align 1 .b8 _ZN41_INTERNAL_0187c857_4_k_cu_690c4d86_1043004cuda3std3__45__cpo6cbeginE[1];
.global .align 1 .b8 _ZN41_INTERNAL_0187c857_4_k_cu_690c4d86_1043004cuda3std3__45__cpo4cendE[1];
.global .align 1 .b8 _ZN41_INTERNAL_0187c857_4_k_cu_690c4d86_1043004cuda3std3__45__cpo6rbeginE[1];
.global .align 1 .b8 _ZN41_INTERNAL_0187c857_4_k_cu_690c4d86_1043004cuda3std3__45__cpo4rendE[1];
.global .align 1 .b8 _ZN41_INTERNAL_0187c857_4_k_cu_690c4d86_1043004cuda3std3__45__cpo7crbeginE[1];
.global .align 1 .b8 _ZN41_INTERNAL_0187c857_4_k_cu_690c4d86_1043004cuda3std3__45__cpo5crendE[1];
.global .align 1 .b8 _ZN41_INTERNAL_0187c857_4_k_cu_690c4d86_1043004cuda3std3__443_GLOBAL__N__0187c857_4_k_cu_690c4d86_1043006ignoreE[1];
.global .align 1 .b8 _ZN41_INTERNAL_0187c857_4_k_cu_690c4d86_1043004cuda3std3__419piecewise_constructE[1];
.global .align 1 .b8 _ZN41_INTERNAL_0187c857_4_k_cu_690c4d86_1043004cuda3std3__48in_placeE[1];
.global .align 1 .b8 _ZN41_INTERNAL_0187c857_4_k_cu_690c4d86_1043004cuda3std3__420unreachable_sentinelE[1];
.global .align 1 .b8 _ZN41_INTERNAL_0187c857_4_k_cu_690c4d86_1043004cuda3std3__47nulloptE[1];
.global .align 1 .b8 _ZN41_INTERNAL_0187c857_4_k_cu_690c4d86_1043004cuda3std3__48unexpectE[1];
.global .align 1 .b8 _ZN41_INTERNAL_0187c857_4_k_cu_690c4d86_1043004cuda3std6ranges3__45__cpo4swapE[1];
.global .align 1 .b8 _ZN41_INTERNAL_0187c857_4_k_cu_690c4d86_1043004cuda3std6ranges3__45__cpo9iter_moveE[1];
.global .align 1 .b8 _ZN41_INTERNAL_0187c857_4_k_cu_690c4d86_1043004cuda3std6ranges3__45__cpo5beginE[1];
.global .align 1 .b8 _ZN41_INTERNAL_0187c857_4_k_cu_690c4d86_1043004cuda3std6ranges3__45__cpo3endE[1];
.global .align 1 .b8 _ZN41_INTERNAL_0187c857_4_k_cu_690c4d86_1043004cuda3std6ranges3__45__cpo6cbeginE[1];
.global .align 1 .b8 _ZN41_INTERNAL_0187c857_4_k_cu_690c4d86_1043004cuda3std6ranges3__45__cpo4cendE[1];
.global .align 1 .b8 _ZN41_INTERNAL_0187c857_4_k_cu_690c4d86_1043004cuda3std6ranges3__45__cpo7advanceE[1];
.global .align 1 .b8 _ZN41_INTERNAL_0187c857_4_k_cu_690c4d86_1043004cuda3std6ranges3__45__cpo9iter_swapE[1];
.global .align 1 .b8 _ZN41_INTERNAL_0187c857_4_k_cu_690c4d86_1043004cuda3std6ranges3__45__cpo4nextE[1];
.global .align 1 .b8 _ZN41_INTERNAL_0187c857_4_k_cu_690c4d86_1043004cuda3std6ranges3__45__cpo4prevE[1];
.global .align 1 .b8 _ZN41_INTERNAL_0187c857_4_k_cu_690c4d86_1043004cuda3std6ranges3__45__cpo4dataE[1];
.global .align 1 .b8 _ZN41_INTERNAL_0187c857_4_k_cu_690c4d86_1043004cuda3std6ranges3__45__cpo5cdataE[1];
.global .align 1 .b8 _ZN41_INTERNAL_0187c857_4_k_cu_690c4d86_1043004cuda3std6ranges3__45__cpo4sizeE[1];
.global .align 1 .b8 _ZN41_INTERNAL_0187c857_4_k_cu_690c4d86_1043004cuda3std6ranges3__45__cpo5ssizeE[1];
.global .align 1 .b8 _ZN41_INTERNAL_0187c857_4_k_cu_690c4d86_1043004cuda3std6ranges3__45__cpo8distanceE[1];
.global .align 1 .b8 _ZN41_INTERNAL_0187c857_4_k_cu_690c4d86_1043006thrust24THRUST_300001_SM_1000_NS6system6detail10sequential3seqE[1];
.global .align 1 .b8 _ZN41_INTERNAL_0187c857_4_k_cu_690c4d86_1043006thrust24THRUST_300001_SM_1000_NS12placeholders2_1E[1];
.global .align 1 .b8 _ZN41_INTERNAL_0187c857_4_k_cu_690c4d86_1043006thrust24THRUST_300001_SM_1000_NS12placeholders2_2E[1];
.global .align 1 .b8 _ZN41_INTERNAL_0187c857_4_k_cu_690c4d86_1043006thrust24THRUST_300001_SM_1000_NS12placeholders2_3E[1];
.global .align 1 .b8 _ZN41_INTERNAL_0187c857_4_k_cu_690c4d86_1043006thrust24THRUST_300001_SM_1000_NS12placeholders2_4E[1];
.global .align 1 .b8 _ZN41_INTERNAL_0187c857_4_k_cu_690c4d86_1043006thrust24THRUST_300001_SM_1000_NS12placeholders2_5E[1];
.global .align 1 .b8 _ZN41_INTERNAL_0187c857_4_k_cu_690c4d86_1043006thrust24THRUST_300001_SM_1000_NS12placeholders2_6E[1];
.global .align 1 .b8 _ZN41_INTERNAL_0187c857_4_k_cu_690c4d86_1043006thrust24THRUST_300001_SM_1000_NS12placeholders2_7E[1];
.global .align 1 .b8 _ZN41_INTERNAL_0187c857_4_k_cu_690c4d86_1043006thrust24THRUST_300001_SM_1000_NS12placeholders2_8E[1];
.global .align 1 .b8 _ZN41_INTERNAL_0187c857_4_k_cu_690c4d86_1043006thrust24THRUST_300001_SM_1000_NS12placeholders2_9E[1];
.global .align 1 .b8 _ZN41_INTERNAL_0187c857_4_k_cu_690c4d86_1043006thrust24THRUST_300001_SM_1000_NS12placeholders3_10E[1];

.visible .entry _ZN3cub18CUB_300001_SM_10006detail11EmptyKernelIvEEvv()
{


	ret;

}


// ===== COMPILED SASS (sm_100) =====

	.target	sm_100

	.elftype	@"ET_EXEC"


//--------------------- .note.nv.tkinfo           --------------------------
	.section	.note.nv.tkinfo,"",@"SHT_NOTE"
	.sectionflags	@"SHF_NOTE_NV_TKINFO"
	.tkinfo
        /*0018*/ 	.word	0x00000002
        /*0030*/ 	.string	""
        /*0030*/ 	.string	"ptxas"
        /*0030*/ 	.string	"Cuda compilation tools, release 13.0, V13.0.88"
        /*0030*/ 	.string	"Build cuda_13.0.r13.0/compiler.36424714_0"
        /*0030*/ 	.string	"-arch sm_100 -m 64 "



//--------------------- .note.nv.cuinfo           --------------------------
	.section	.note.nv.cuinfo,"",@"SHT_NOTE"
	.sectionflags	@"SHF_NOTE_NV_CUINFO"
        /*0018*/ 	.short	0x0002
        /*001a*/ 	.short	0x0064
        /*001c*/ 	.short	0x0082
	.zero		2


//--------------------- .nv.info                  --------------------------
	.section	.nv.info,"",@"SHT_CUDA_INFO"
	.align	4


	//----- nvinfo : EIATTR_REGCOUNT
	.align		4
        /*0000*/ 	.byte	0x04, 0x2f
        /*0002*/ 	.short	(.L_41 - .L_40)
	.align		4
.L_40:
        /*0004*/ 	.word	index@(_ZN3cub18CUB_300001_SM_10006detail11EmptyKernelIvEEvv)
        /*0008*/ 	.word	0x00000004


	//----- nvinfo : EIATTR_FRAME_SIZE
	.align		4
.L_41:
        /*000c*/ 	.byte	0x04, 0x11
        /*000e*/ 	.short	(.L_43 - .L_42)
	.align		4
.L_42:
        /*0010*/ 	.word	index@(_ZN3cub18CUB_300001_SM_10006detail11EmptyKernelIvEEvv)
        /*0014*/ 	.word	0x00000000


	//----- nvinfo : EIATTR_MIN_STACK_SIZE
	.align		4
.L_43:
        /*0018*/ 	.byte	0x04, 0x12
        /*001a*/ 	.short	(.L_45 - .L_44)
	.align		4
.L_44:
        /*001c*/ 	.word	index@(_ZN3cub18CUB_300001_SM_10006detail11EmptyKernelIvEEvv)
        /*0020*/ 	.word	0x00000000
.L_45:


//--------------------- .nv.compat                --------------------------
	.section	.nv.compat,"",@"SHT_CUDA_COMPAT_INFO"
	.align	4
        /*0000*/ 	.byte	0x02, 0x09, 0x00, 0x00, 0x02, 0x02, 0x01, 0x00, 0x02, 0x05, 0x05, 0x00, 0x03, 0x07, 0x01, 0x01
        /*0010*/ 	.byte	0x02, 0x03, 0x00, 0x00, 0x02, 0x06, 0x01, 0x00, 0x04, 0x0b, 0x08, 0x00, 0x09, 0x00, 0x00, 0x00
        /*0020*/ 	.byte	0x00, 0x00, 0x00, 0x00


//--------------------- .nv.info._ZN3cub18CUB_300001_SM_10006detail11EmptyKernelIvEEvv --------------------------
	.section	.nv.info._ZN3cub18CUB_300001_SM_10006detail11EmptyKernelIvEEvv,"",@"SHT_CUDA_INFO"
	.sectionflags	@""
	.align	4


	//----- nvinfo : EIATTR_CUDA_API_VERSION
	.align		4
        /*0000*/ 	.byte	0x04, 0x37
        /*0002*/ 	.short	(.L_47 - .L_46)
.L_46:
        /*0004*/ 	.word	0x00000082


	//----- nvinfo : EIATTR_SPARSE_MMA_MASK
	.align		4
.L_47:
        /*0008*/ 	.byte	0x03, 0x50
        /*000a*/ 	.short	0x0000


	//----- nvinfo : EIATTR_MAXREG_COUNT
	.align		4
        /*000c*/ 	.byte	0x03, 0x1b
        /*000e*/ 	.short	0x00ff


	//----- nvinfo : EIATTR_MERCURY_ISA_VERSION
	.align		4
        /*0010*/ 	.byte	0x03, 0x5f
        /*0012*/ 	.short	0x0101


	//----- nvinfo : EIATTR_VRC_CTA_INIT_COUNT
	.align		4
        /*0014*/ 	.byte	0x02, 0x4a
	.zero		1
	.zero		1


	//----- nvinfo : EIATTR_EXIT_INSTR_OFFSETS
	.align		4
        /*0018*/ 	.byte	0x04, 0x1c
        /*001a*/ 	.short	(.L_49 - .L_48)


	//   ....[0]....
.L_48:
        /*001c*/ 	.word	0x00000010


	//----- nvinfo : EIATTR_SW_WAR
	.align		4
.L_49:
        /*0020*/ 	.byte	0x04, 0x36
        /*0022*/ 	.short	(.L_51 - .L_50)
.L_50:
        /*0024*/ 	.word	0x00000008
.L_51:


//--------------------- .nv.callgraph             --------------------------
	.section	.nv.callgraph,"",@"SHT_CUDA_CALLGRAPH"
	.align	4
	.sectionentsize	8
	.align		4
        /*0000*/ 	.word	0x00000000
	.align		4
        /*0004*/ 	.word	0xffffffff
	.align		4
        /*0008*/ 	.word	0x00000000
	.align		4
        /*000c*/ 	.word	0xfffffffe
	.align		4
        /*0010*/ 	.word	0x00000000
	.align		4
        /*0014*/ 	.word	0xfffffffd
	.align		4
        /*0018*/ 	.word	0x00000000
	.align		4
        /*001c*/ 	.word	0xfffffffc


//--------------------- .nv.constant4             --------------------------
	.section	.nv.constant4,"a",@progbits
	.align	8
	.align		8
.nv.constant4:
        /*0000*/ 	.dword	_ZN41_INTERNAL_0187c857_4_k_cu_690c4d86_1045824cuda3std3__45__cpo5beginE
	.align		8
        /*0008*/ 	.dword	_ZN41_INTERNAL_0187c857_4_k_cu_690c4d86_1045824cuda3std3__45__cpo3endE
	.align		8
        /*0010*/ 	.dword	_ZN41_INTERNAL_0187c857_4_k_cu_690c4d86_1045824cuda3std3__45__cpo6cbeginE
	.align		8
        /*0018*/ 	.dword	_ZN41_INTERNAL_0187c857_4_k_cu_690c4d86_1045824cuda3std3__45__cpo4cendE
	.align		8
        /*0020*/ 	.dword	_ZN41_INTERNAL_0187c857_4_k_cu_690c4d86_1045824cuda3std3__45__cpo6rbeginE
	.align		8
        /*0028*/ 	.dword	_ZN41_INTERNAL_0187c857_4_k_cu_690c4d86_1045824cuda3std3__45__cpo4rendE
	.align		8
        /*0030*/ 	.dword	_ZN41_INTERNAL_0187c857_4_k_cu_690c4d86_1045824cuda3std3__45__cpo7crbeginE
	.align		8
        /*0038*/ 	.dword	_ZN41_INTERNAL_0187c857_4_k_cu_690c4d86_1045824cuda3std3__45__cpo5crendE
	.align		8
        /*0040*/ 	.dword	_ZN41_INTERNAL_0187c857_4_k_cu_690c4d86_1045824cuda3std3__443_GLOBAL__N__0187c857_4_k_cu_690c4d86_1045826ignoreE
	.align		8
        /*0048*/ 	.dword	_ZN41_INTERNAL_0187c857_4_k_cu_690c4d86_1045824cuda3std3__419piecewise_constructE
	.align		8
        /*0050*/ 	.dword	_ZN41_INTERNAL_0187c857_4_k_cu_690c4d86_1045824cuda3std3__48in_placeE
	.align		8
        /*0058*/ 	.dword	_ZN41_INTERNAL_0187c857_4_k_cu_690c4d86_1045824cuda3std3__420unreachable_sentinelE
	.align		8
        /*0060*/ 	.dword	_ZN41_INTERNAL_0187c857_4_k_cu_690c4d86_1045824cuda3std3__47nulloptE
	.align		8
        /*0068*/ 	.dword	_ZN41_INTERNAL_0187c857_4_k_cu_690c4d86_1045824cuda3std3__48unexpectE
	.align		8
        /*0070*/ 	.dword	_ZN41_INTERNAL_0187c857_4_k_cu_690c4d86_1045824cuda3std6ranges3__45__cpo4swapE
	.align		8
        /*0078*/ 	.dword	_ZN41_INTERNAL_0187c857_4_k_cu_690c4d86_1045824cuda3std6ranges3__45__cpo9iter_moveE
	.align		8
        /*0080*/ 	.dword	_ZN41_INTERNAL_0187c857_4_k_cu_690c4d86_1045824cuda3std6ranges3__45__cpo5beginE
	.align		8
        /*0088*/ 	.dword	_ZN41_INTERNAL_0187c857_4_k_cu_690c4d86_1045824cuda3std6ranges3__45__cpo3endE
	.align		8
        /*0090*/ 	.dword	_ZN41_INTERNAL_0187c857_4_k_cu_690c4d86_1045824cuda3std6ranges3__45__cpo6cbeginE
	.align		8
        /*0098*/ 	.dword	_ZN41_INTERNAL_0187c857_4_k_cu_690c4d86_1045824cuda3std6ranges3__45__cpo4cendE
	.align		8
        /*00a0*/ 	.dword	_ZN41_INTERNAL_0187c857_4_k_cu_690c4d86_1045824cuda3std6ranges3__45__cpo7advanceE
	.align		8
        /*00a8*/ 	.dword	_ZN41_INTERNAL_0187c857_4_k_cu_690c4d86_1045824cuda3std6ranges3__45__cpo9iter_swapE
	.align		8
        /*00b0*/ 	.dword	_ZN41_INTERNAL_0187c857_4_k_cu_690c4d86_1045824cuda3std6ranges3__45__cpo4nextE
	.align		8
        /*00b8*/ 	.dword	_ZN41_INTERNAL_0187c857_4_k_cu_690c4d86_1045824cuda3std6ranges3__45__cpo4prevE
	.align		8
        /*00c0*/ 	.dword	_ZN41_INTERNAL_0187c857_4_k_cu_690c4d86_1045824cuda3std6ranges3__45__cpo4dataE
	.align		8
        /*00c8*/ 	.dword	_ZN41_INTERNAL_0187c857_4_k_cu_690c4d86_1045824cuda3std6ranges3__45__cpo5cdataE
	.align		8
        /*00d0*/ 	.dword	_ZN41_INTERNAL_0187c857_4_k_cu_690c4d86_1045824cuda3std6ranges3__45__cpo4sizeE
	.align		8
        /*00d8*/ 	.dword	_ZN41_INTERNAL_0187c857_4_k_cu_690c4d86_1045824cuda3std6ranges3__45__cpo5ssizeE
	.align		8
        /*00e0*/ 	.dword	_ZN41_INTERNAL_0187c857_4_k_cu_690c4d86_1045824cuda3std6ranges3__45__cpo8distanceE
	.align		8
        /*00e8*/ 	.dword	_ZN41_INTERNAL_0187c857_4_k_cu_690c4d86_1045826thrust24THRUST_300001_SM_1000_NS6system6detail10sequential3seqE
	.align		8
        /*00f0*/ 	.dword	_ZN41_INTERNAL_0187c857_4_k_cu_690c4d86_1045826thrust24THRUST_300001_SM_1000_NS12placeholders2_1E
	.align		8
        /*00f8*/ 	.dword	_ZN41_INTERNAL_0187c857_4_k_cu_690c4d86_1045826thrust24THRUST_300001_SM_1000_NS12placeholders2_2E
	.align		8
        /*0100*/ 	.dword	_ZN41_INTERNAL_0187c857_4_k_cu_690c4d86_1045826thrust24THRUST_300001_SM_1000_NS12placeholders2_3E
	.align		8
        /*0108*/ 	.dword	_ZN41_INTERNAL_0187c857_4_k_cu_690c4d86_1045826thrust24THRUST_300001_SM_1000_NS12placeholders2_4E
	.align		8
        /*0110*/ 	.dword	_ZN41_INTERNAL_0187c857_4_k_cu_690c4d86_1045826thrust24THRUST_300001_SM_1000_NS12placeholders2_5E
	.align		8
        /*0118*/ 	.dword	_ZN41_INTERNAL_0187c857_4_k_cu_690c4d86_1045826thrust24THRUST_300001_SM_1000_NS12placeholders2_6E
	.align		8
        /*0120*/ 	.dword	_ZN41_INTERNAL_0187c857_4_k_cu_690c4d86_1045826thrust24THRUST_300001_SM_1000_NS12placeholders2_7E
	.align		8
        /*0128*/ 	.dword	_ZN41_INTERNAL_0187c857_4_k_cu_690c4d86_1045826thrust24THRUST_300001_SM_1000_NS12placeholders2_8E
	.align		8
        /*0130*/ 	.dword	_ZN41_INTERNAL_0187c857_4_k_cu_690c4d86_1045826thrust24THRUST_300001_SM_1000_NS12placeholders2_9E
	.align		8
        /*0138*/ 	.dword	_ZN41_INTERNAL_0187c857_4_k_cu_690c4d86_1045826thrust24THRUST_300001_SM_1000_NS12placeholders3_10E


//--------------------- .text._ZN3cub18CUB_300001_SM_10006detail11EmptyKernelIvEEvv --------------------------
	.section	.text._ZN3cub18CUB_300001_SM_10006detail11EmptyKernelIvEEvv,"ax",@progbits
	.align	128
        .global         _ZN3cub18CUB_300001_SM_10006detail11EmptyKernelIvEEvv
        .type           _ZN3cub18CUB_300001_SM_10006detail11EmptyKernelIvEEvv,@function
        .size           _ZN3cub18CUB_300001_SM_10006detail11EmptyKernelIvEEvv,(.L_x_1 - _ZN3cub18CUB_300001_SM_10006detail11EmptyKernelIvEEvv)
        .other          _ZN3cub18CUB_300001_SM_10006detail11EmptyKernelIvEEvv,@"STO_CUDA_ENTRY STV_DEFAULT"
_ZN3cub18CUB_300001_SM_10006detail11EmptyKernelIvEEvv:
.text._ZN3cub18CUB_300001_SM_10006detail11EmptyKernelIvEEvv:
[----:B------:R-:W-:Y:S01]  /*0000*/  LDC R1, c[0x0][0x37c] ;  /* 0x0000df00ff017b82 */ /* 0x000fe20000000800 */
[----:B------:R-:W-:Y:S05]  /*0010*/  EXIT ;  /* 0x000000000000794d */ /* 0x000fea0003800000 */
.L_x_0:
[----:B------:R-:W-:-:S00]  /*0020*/  BRA `(.L_x_0) ;  /* 0xfffffffc00fc7947 */ /* 0x000fc0000383ffff */
[----:B------:R-:W-:-:S00]  /*0030*/  NOP ;  /* 0x0000000000007918 */ /* 0x000fc00000000000 */
        /* <DEDUP_REMOVED lines=12> */
.L_x_1:


//--------------------- .nv.shared.reserved.0     --------------------------
	.section	.nv.shared.reserved.0,"aw",@nobits
	.weak		__nv_reservedSMEM_offset_0_alias
	.size		__nv_reservedSMEM_offset_0_alias, 0, 64
	.other		__nv_reservedSMEM_offset_0_alias,@"STO_CUDA_RESERVED_SHARED STV_DEFAULT"
__nv_reservedSMEM_offset_0_alias:
	.zero		0
	.zero		64


//--------------------- .nv.global                --------------------------
	.section	.nv.global,"aw",@nobits
.nv.global:
	.type		_ZN41_INTERNAL_0187c857_4_k_cu_690c4d86_1045826thrust24THRUST_300001_SM_1000_NS12placeholders2_5E,@object
	.size		_ZN41_INTERNAL_0187c857_4_k_cu_690c4d86_1045826thrust24THRUST_300001_SM_1000_NS12placeholders2_5E,(_ZN41_INTERNAL_0187c857_4_k_cu_690c4d86_1045824cuda3std3__45__cpo6cbeginE - _ZN41_INTERNAL_0187c857_4_k_cu_690c4d86_1045826thrust24THRUST_300001_SM_1000_NS12placeholders2_5E)
_ZN41_INTERNAL_0187c857_4_k_cu_690c4d86_1045826thrust24THRUST_300001_SM_1000_NS12placeholders2_5E:
	.zero		1
	.type		_ZN41_INTERNAL_0187c857_4_k_cu_690c4d86_1045824cuda3std3__45__cpo6cbeginE,@object
	.size		_ZN41_INTERNAL_0187c857_4_k_cu_690c4d86_1045824cuda3std3__45__cpo6cbeginE,(_ZN41_INTERNAL_0187c857_4_k_cu_690c4d86_1045824cuda3std6ranges3__45__cpo6cbeginE - _ZN41_INTERNAL_0187c857_4_k_cu_690c4d86_1045824cuda3std3__45__cpo6cbeginE)
_ZN41_INTERNAL_0187c857_4_k_cu_690c4d86_1045824cuda3std3__45__cpo6cbeginE:
	.zero		1
	.type		_ZN41_INTERNAL_0187c857_4_k_cu_690c4d86_1045824cuda3std6ranges3__45__cpo6cbeginE,@object
	.size		_ZN41_INTERNAL_0187c857_4_k_cu_690c4d86_1045824cuda3std6ranges3__45__cpo6cbeginE,(_ZN41_INTERNAL_0187c857_4_k_cu_690c4d86_1045824cuda3std3__48in_placeE - _ZN41_INTERNAL_0187c857_4_k_cu_690c4d86_1045824cuda3std6ranges3__45__cpo6cbeginE)
_ZN41_INTERNAL_0187c857_4_k_cu_690c4d86_1045824cuda3std6ranges3__45__cpo6cbeginE:
	.zero		1
	.type		_ZN41_INTERNAL_0187c857_4_k_cu_690c4d86_1045824cuda3std3__48in_placeE,@object
	.size		_ZN41_INTERNAL_0187c857_4_k_cu_690c4d86_1045824cuda3std3__48in_placeE,(_ZN41_INTERNAL_0187c857_4_k_cu_690c4d86_1045824cuda3std6ranges3__45__cpo4sizeE - _ZN41_INTERNAL_0187c857_4_k_cu_690c4d86_1045824cuda3std3__48in_placeE)
_ZN41_INTERNAL_0187c857_4_k_cu_690c4d86_1045824cuda3std3__48in_placeE:
	.zero		1
	.type		_ZN41_INTERNAL_0187c857_4_k_cu_690c4d86_1045824cuda3std6ranges3__45__cpo4sizeE,@object
	.size		_ZN41_INTERNAL_0187c857_4_k_cu_690c4d86_1045824cuda3std6ranges3__45__cpo4sizeE,(_ZN41_INTERNAL_0187c857_4_k_cu_690c4d86_1045826thrust24THRUST_300001_SM_1000_NS12placeholders2_9E - _ZN41_INTERNAL_0187c857_4_k_cu_690c4d86_1045824cuda3std6ranges3__45__cpo4sizeE)
_ZN41_INTERNAL_0187c857_4_k_cu_690c4d86_1045824cuda3std6ranges3__45__cpo4sizeE:
	.zero		1
	.type		_ZN41_INTERNAL_0187c857_4_k_cu_690c4d86_1045826thrust24THRUST_300001_SM_1000_NS12placeholders2_9E,@object
	.size		_ZN41_INTERNAL_0187c857_4_k_cu_690c4d86_1045826thrust24THRUST_300001_SM_1000_NS12placeholders2_9E,(_ZN41_INTERNAL_0187c857_4_k_cu_690c4d86_1045824cuda3std3__45__cpo7crbeginE - _ZN41_INTERNAL_0187c857_4_k_cu_690c4d86_1045826thrust24THRUST_300001_SM_1000_NS12placeholders2_9E)
_ZN41_INTERNAL_0187c857_4_k_cu_690c4d86_1045826thrust24THRUST_300001_SM_1000_NS12placeholders2_9E:
	.zero		1
	.type		_ZN41_INTERNAL_0187c857_4_k_cu_690c4d86_1045824cuda3std3__45__cpo7crbeginE,@object
	.size		_ZN41_INTERNAL_0187c857_4_k_cu_690c4d86_1045824cuda3std3__45__cpo7crbeginE,(_ZN41_INTERNAL_0187c857_4_k_cu_690c4d86_1045824cuda3std6ranges3__45__cpo4nextE - _ZN41_INTERNAL_0187c857_4_k_cu_690c4d86_1045824cuda3std3__45__cpo7crbeginE)
_ZN41_INTERNAL_0187c857_4_k_cu_690c4d86_1045824cuda3std3__45__cpo7crbeginE:
	.zero		1
	.type		_ZN41_INTERNAL_0187c857_4_k_cu_690c4d86_1045824cuda3std6ranges3__45__cpo4nextE,@object
	.size		_ZN41_INTERNAL_0187c857_4_k_cu_690c4d86_1045824cuda3std6ranges3__45__cpo4nextE,(_ZN41_INTERNAL_0187c857_4_k_cu_690c4d86_1045824cuda3std6ranges3__45__cpo4swapE - _ZN41_INTERNAL_0187c857_4_k_cu_690c4d86_1045824cuda3std6ranges3__45__cpo4nextE)
_ZN41_INTERNAL_0187c857_4_k_cu_690c4d86_1045824cuda3std6ranges3__45__cpo4nextE:
	.zero		1
	.type		_ZN41_INTERNAL_0187c857_4_k_cu_690c4d86_1045824cuda3std6ranges3__45__cpo4swapE,@object
	.size		_ZN41_INTERNAL_0187c857_4_k_cu_690c4d86_1045824cuda3std6ranges3__45__cpo4swapE,(_ZN41_INTERNAL_0187c857_4_k_cu_690c4d86_1045826thrust24THRUST_300001_SM_1000_NS12placeholders2_1E - _ZN41_INTERNAL_0187c857_4_k_cu_690c4d86_1045824cuda3std6ranges3__45__cpo4swapE)
_ZN41_INTERNAL_0187c857_4_k_cu_690c4d86_1045824cuda3std6ranges3__45__cpo4swapE:
	.zero		1
	.type		_ZN41_INTERNAL_0187c857_4_k_cu_690c4d86_1045826thrust24THRUST_300001_SM_1000_NS12placeholders2_1E,@object
	.size		_ZN41_INTERNAL_0187c857_4_k_cu_690c4d86_1045826thrust24THRUST_300001_SM_1000_NS12placeholders2_1E,(_ZN41_INTERNAL_0187c857_4_k_cu_690c4d86_1045826thrust24THRUST_300001_SM_1000_NS12placeholders2_3E - _ZN41_INTERNAL_0187c857_4_k_cu_690c4d86_1045826thrust24THRUST_300001_SM_1000_NS12placeholders2_1E)
_ZN41_INTERNAL_0187c857_4_k_cu_690c4d86_1045826thrust24THRUST_300001_SM_1000_NS12placeholders2_1E:
	.zero		1
	.type		_ZN41_INTERNAL_0187c857_4_k_cu_690c4d86_1045826thrust24THRUST_300001_SM_1000_NS12placeholders2_3E,@object
	.size		_ZN41_INTERNAL_0187c857_4_k_cu_690c4d86_1045826thrust24THRUST_300001_SM_1000_NS12placeholders2_3E,(_ZN41_INTERNAL_0187c857_4_k_cu_690c4d86_1045824cuda3std3__45__cpo5beginE - _ZN41_INTERNAL_0187c857_4_k_cu_690c4d86_1045826thrust24THRUST_300001_SM_1000_NS12placeholders2_3E)
_ZN41_INTERNAL_0187c857_4_k_cu_690c4d86_1045826thrust24THRUST_300001_SM_1000_NS12placeholders2_3E:
	.zero		1
	.type		_ZN41_INTERNAL_0187c857_4_k_cu_690c4d86_1045824cuda3std3__45__cpo5beginE,@object
	.size		_ZN41_INTERNAL_0187c857_4_k_cu_690c4d86_1045824cuda3std3__45__cpo5beginE,(_ZN41_INTERNAL_0187c857_4_k_cu_690c4d86_1045824cuda3std6ranges3__45__cpo5beginE - _ZN41_INTERNAL_0187c857_4_k_cu_690c4d86_1045824cuda3std3__45__cpo5beginE)
_ZN41_INTERNAL_0187c857_4_k_cu_690c4d86_1045824cuda3std3__45__cpo5beginE:
	.zero		1
	.type		_ZN41_INTERNAL_0187c857_4_k_cu_690c4d86_1045824cuda3std6ranges3__45__cpo5beginE,@object
	.size		_ZN41_INTERNAL_0187c857_4_k_cu_690c4d86_1045824cuda3std6ranges3__45__cpo5beginE,(_ZN41_INTERNAL_0187c857_4_k_cu_690c4d86_1045824cuda3std3__443_GLOBAL__N__0187c857_4_k_cu_690c4d86_1045826ignoreE - _ZN41_INTERNAL_0187c857_4_k_cu_690c4d86_1045824cuda3std6ranges3__45__cpo5beginE)
_ZN41_INTERNAL_0187c857_4_k_cu_690c4d86_1045824cuda3std6ranges3__45__cpo5beginE:
	.zero		1
	.type		_ZN41_INTERNAL_0187c857_4_k_cu_690c4d86_1045824cuda3std3__443_GLOBAL__N__0187c857_4_k_cu_690c4d86_1045826ignoreE,@object
	.size		_ZN41_INTERNAL_0187c857_4_k_cu_690c4d86_1045824cuda3std3__443_GLOBAL__N__0187c857_4_k_cu_690c4d86_1045826ignoreE,(_ZN41_INTERNAL_0187c857_4_k_cu_690c4d86_1045824cuda3std6ranges3__45__cpo4dataE - _ZN41_INTERNAL_0187c857_4_k_cu_690c4d86_1045824cuda3std3__443_GLOBAL__N__0187c857_4_k_cu_690c4d86_1045826ignoreE)
_ZN41_INTERNAL_0187c857_4_k_cu_690c4d86_1045824cuda3std3__443_GLOBAL__N__0187c857_4_k_cu_690c4d86_1045826ignoreE:
	.zero		1
	.type		_ZN41_INTERNAL_0187c857_4_k_cu_690c4d86_1045824cuda3std6ranges3__45__cpo4dataE,@object
	.size		_ZN41_INTERNAL_0187c857_4_k_cu_690c4d86_1045824cuda3std6ranges3__45__cpo4dataE,(_ZN41_INTERNAL_0187c857_4_k_cu_690c4d86_1045826thrust24THRUST_300001_SM_1000_NS12placeholders2_7E - _ZN41_INTERNAL_0187c857_4_k_cu_690c4d86_1045824cuda3std6ranges3__45__cpo4dataE)
_ZN41_INTERNAL_0187c857_4_k_cu_690c4d86_1045824cuda3std6ranges3__45__cpo4dataE:
	.zero		1
	.type		_ZN41_INTERNAL_0187c857_4_k_cu_690c4d86_1045826thrust24THRUST_300001_SM_1000_NS12placeholders2_7E,@object
	.size		_ZN41_INTERNAL_0187c857_4_k_cu_690c4d86_1045826thrust24THRUST_300001_SM_1000_NS12placeholders2_7E,(_ZN41_INTERNAL_0187c857_4_k_cu_690c4d86_1045824cuda3std3__45__cpo6rbeginE - _ZN41_INTERNAL_0187c857_4_k_cu_690c4d86_1045826thrust24THRUST_300001_SM_1000_NS12placeholders2_7E)
_ZN41_INTERNAL_0187c857_4_k_cu_690c4d86_1045826thrust24THRUST_300001_SM_1000_NS12placeholders2_7E:
	.zero		1
	.type		_ZN41_INTERNAL_0187c857_4_k_cu_690c4d86_1045824cuda3std3__45__cpo6rbeginE,@object
	.size		_ZN41_INTERNAL_0187c857_4_k_cu_690c4d86_1045824cuda3std3__45__cpo6rbeginE,(_ZN41_INTERNAL_0187c857_4_k_cu_690c4d86_1045824cuda3std6ranges3__45__cpo7advanceE - _ZN41_INTERNAL_0187c857_4_k_cu_690c4d86_1045824cuda3std3__45__cpo6rbeginE)
_ZN41_INTERNAL_0187c857_4_k_cu_690c4d86_1045824cuda3std3__45__cpo6rbeginE:
	.zero		1
	.type		_ZN41_INTERNAL_0187c857_4_k_cu_690c4d86_1045824cuda3std6ranges3__45__cpo7advanceE,@object
	.size		_ZN41_INTERNAL_0187c857_4_k_cu_690c4d86_1045824cuda3std6ranges3__45__cpo7advanceE,(_ZN41_INTERNAL_0187c857_4_k_cu_690c4d86_1045824cuda3std3__47nulloptE - _ZN41_INTERNAL_0187c857_4_k_cu_690c4d86_1045824cuda3std6ranges3__45__cpo7advanceE)
_ZN41_INTERNAL_0187c857_4_k_cu_690c4d86_1045824cuda3std6ranges3__45__cpo7advanceE:
	.zero		1
	.type		_ZN41_INTERNAL_0187c857_4_k_cu_690c4d86_1045824cuda3std3__47nulloptE,@object
	.size		_ZN41_INTERNAL_0187c857_4_k_cu_690c4d86_1045824cuda3std3__47nulloptE,(_ZN41_INTERNAL_0187c857_4_k_cu_690c4d86_1045824cuda3std6ranges3__45__cpo8distanceE - _ZN41_INTERNAL_0187c857_4_k_cu_690c4d86_1045824cuda3std3__47nulloptE)
_ZN41_INTERNAL_0187c857_4_k_cu_690c4d86_1045824cuda3std3__47nulloptE:
	.zero		1
	.type		_ZN41_INTERNAL_0187c857_4_k_cu_690c4d86_1045824cuda3std6ranges3__45__cpo8distanceE,@object
	.size		_ZN41_INTERNAL_0187c857_4_k_cu_690c4d86_1045824cuda3std6ranges3__45__cpo8distanceE,(_ZN41_INTERNAL_0187c857_4_k_cu_690c4d86_1045826thrust24THRUST_300001_SM_1000_NS12placeholders2_6E - _ZN41_INTERNAL_0187c857_4_k_cu_690c4d86_1045824cuda3std6ranges3__45__cpo8distanceE)
_ZN41_INTERNAL_0187c857_4_k_cu_690c4d86_1045824cuda3std6ranges3__45__cpo8distanceE:
	.zero		1
	.type		_ZN41_INTERNAL_0187c857_4_k_cu_690c4d86_1045826thrust24THRUST_300001_SM_1000_NS12placeholders2_6E,@object
	.size		_ZN41_INTERNAL_0187c857_4_k_cu_690c4d86_1045826thrust24THRUST_300001_SM_1000_NS12placeholders2_6E,(_ZN41_INTERNAL_0187c857_4_k_cu_690c4d86_1045824cuda3std3__45__cpo4cendE - _ZN41_INTERNAL_0187c857_4_k_cu_690c4d86_1045826thrust24THRUST_300001_SM_1000_NS12placeholders2_6E)
_ZN41_INTERNAL_0187c857_4_k_cu_690c4d86_1045826thrust24THRUST_300001_SM_1000_NS12placeholders2_6E:
	.zero		1
	.type		_ZN41_INTERNAL_0187c857_4_k_cu_690c4d86_1045824cuda3std3__45__cpo4cendE,@object
	.size		_ZN41_INTERNAL_0187c857_4_k_cu_690c4d86_1045824cuda3std3__45__cpo4cendE,(_ZN41_INTERNAL_0187c857_4_k_cu_690c4d86_1045824cuda3std6ranges3__45__cpo4cendE - _ZN41_INTERNAL_0187c857_4_k_cu_690c4d86_1045824cuda3std3__45__cpo4cendE)
_ZN41_INTERNAL_0187c857_4_k_cu_690c4d86_1045824cuda3std3__45__cpo4cendE:
	.zero		1
	.type		_ZN41_INTERNAL_0187c857_4_k_cu_690c4d86_1045824cuda3std6ranges3__45__cpo4cendE,@object
	.size		_ZN41_INTERNAL_0187c857_4_k_cu_690c4d86_1045824cuda3std6ranges3__45__cpo4cendE,(_ZN41_INTERNAL_0187c857_4_k_cu_690c4d86_1045824cuda3std3__420unreachable_sentinelE - _ZN41_INTERNAL_0187c857_4_k_cu_690c4d86_1045824cuda3std6ranges3__45__cpo4cendE)
_ZN41_INTERNAL_0187c857_4_k_cu_690c4d86_1045824cuda3std6ranges3__45__cpo4cendE:
	.zero		1
	.type		_ZN41_INTERNAL_0187c857_4_k_cu_690c4d86_1045824cuda3std3__420unreachable_sentinelE,@object
	.size		_ZN41_INTERNAL_0187c857_4_k_cu_690c4d86_1045824cuda3std3__420unreachable_sentinelE,(_ZN41_INTERNAL_0187c857_4_k_cu_690c4d86_1045824cuda3std6ranges3__45__cpo5ssizeE - _ZN41_INTERNAL_0187c857_4_k_cu_690c4d86_1045824cuda3std3__420unreachable_sentinelE)
_ZN41_INTERNAL_0187c857_4_k_cu_690c4d86_1045824cuda3std3__420unreachable_sentinelE:
	.zero		1
	.type		_ZN41_INTERNAL_0187c857_4_k_cu_690c4d86_1045824cuda3std6ranges3__45__cpo5ssizeE,@object
	.size		_ZN41_INTERNAL_0187c857_4_k_cu_690c4d86_1045824cuda3std6ranges3__45__cpo5ssizeE,(_ZN41_INTERNAL_0187c857_4_k_cu_690c4d86_1045826thrust24THRUST_300001_SM_1000_NS12placeholders3_10E - _ZN41_INTERNAL_0187c857_4_k_cu_690c4d86_1045824cuda3std6ranges3__45__cpo5ssizeE)
_ZN41_INTERNAL_0187c857_4_k_cu_690c4d86_1045824cuda3std6ranges3__45__cpo5ssizeE:
	.zero		1
	.type		_ZN41_INTERNAL_0187c857_4_k_cu_690c4d86_1045826thrust24THRUST_300001_SM_1000_NS12placeholders3_10E,@object
	.size		_ZN41_INTERNAL_0187c857_4_k_cu_690c4d86_1045826thrust24THRUST_300001_SM_1000_NS12placeholders3_10E,(_ZN41_INTERNAL_0187c857_4_k_cu_690c4d86_1045824cuda3std3__45__cpo5crendE - _ZN41_INTERNAL_0187c857_4_k_cu_690c4d86_1045826thrust24THRUST_300001_SM_1000_NS12placeholders3_10E)
_ZN41_INTERNAL_0187c857_4_k_cu_690c4d86_1045826thrust24THRUST_300001_SM_1000_NS12placeholders3_10E:
	.zero		1
	.type		_ZN41_INTERNAL_0187c857_4_k_cu_690c4d86_1045824cuda3std3__45__cpo5crendE,@object
	.size		_ZN41_INTERNAL_0187c857_4_k_cu_690c4d86_1045824cuda3std3__45__cpo5crendE,(_ZN41_INTERNAL_0187c857_4_k_cu_690c4d86_1045824cuda3std6ranges3__45__cpo4prevE - _ZN41_INTERNAL_0187c857_4_k_cu_690c4d86_1045824cuda3std3__45__cpo5crendE)
_ZN41_INTERNAL_0187c857_4_k_cu_690c4d86_1045824cuda3std3__45__cpo5crendE:
	.zero		1
	.type		_ZN41_INTERNAL_0187c857_4_k_cu_690c4d86_1045824cuda3std6ranges3__45__cpo4prevE,@object
	.size		_ZN41_INTERNAL_0187c857_4_k_cu_690c4d86_1045824cuda3std6ranges3__45__cpo4prevE,(_ZN41_INTERNAL_0187c857_4_k_cu_690c4d86_1045824cuda3std6ranges3__45__cpo9iter_moveE - _ZN41_INTERNAL_0187c857_4_k_cu_690c4d86_1045824cuda3std6ranges3__45__cpo4prevE)
_ZN41_INTERNAL_0187c857_4_k_cu_690c4d86_1045824cuda3std6ranges3__45__cpo4prevE:
	.zero		1
	.type		_ZN41_INTERNAL_0187c857_4_k_cu_690c4d86_1045824cuda3std6ranges3__45__cpo9iter_moveE,@object
	.size		_ZN41_INTERNAL_0187c857_4_k_cu_690c4d86_1045824cuda3std6ranges3__45__cpo9iter_moveE,(_ZN41_INTERNAL_0187c857_4_k_cu_690c4d86_1045826thrust24THRUST_300001_SM_1000_NS12placeholders2_2E - _ZN41_INTERNAL_0187c857_4_k_cu_690c4d86_1045824cuda3std6ranges3__45__cpo9iter_moveE)
_ZN41_INTERNAL_0187c857_4_k_cu_690c4d86_1045824cuda3std6ranges3__45__cpo9iter_moveE:
	.zero		1
	.type		_ZN41_INTERNAL_0187c857_4_k_cu_690c4d86_1045826thrust24THRUST_300001_SM_1000_NS12placeholders2_2E,@object
	.size		_ZN41_INTERNAL_0187c857_4_k_cu_690c4d86_1045826thrust24THRUST_300001_SM_1000_NS12placeholders2_2E,(_ZN41_INTERNAL_0187c857_4_k_cu_690c4d86_1045826thrust24THRUST_300001_SM_1000_NS12placeholders2_4E - _ZN41_INTERNAL_0187c857_4_k_cu_690c4d86_1045826thrust24THRUST_300001_SM_1000_NS12placeholders2_2E)
_ZN41_INTERNAL_0187c857_4_k_cu_690c4d86_1045826thrust24THRUST_300001_SM_1000_NS12placeholders2_2E:
	.zero		1
	.type		_ZN41_INTERNAL_0187c857_4_k_cu_690c4d86_1045826thrust24THRUST_300001_SM_1000_NS12placeholders2_4E,@object
	.size		_ZN41_INTERNAL_0187c857_4_k_cu_690c4d86_1045826thrust24THRUST_300001_SM_1000_NS12placeholders2_4E,(_ZN41_INTERNAL_0187c857_4_k_cu_690c4d86_1045824cuda3std3__45__cpo3endE - _ZN41_INTERNAL_0187c857_4_k_cu_690c4d86_1045826thrust24THRUST_300001_SM_1000_NS12placeholders2_4E)
_ZN41_INTERNAL_0187c857_4_k_cu_690c4d86_1045826thrust24THRUST_300001_SM_1000_NS12placeholders2_4E:
	.zero		1
	.type		_ZN41_INTERNAL_0187c857_4_k_cu_690c4d86_1045824cuda3std3__45__cpo3endE,@object
	.size		_ZN41_INTERNAL_0187c857_4_k_cu_690c4d86_1045824cuda3std3__45__cpo3endE,(_ZN41_INTERNAL_0187c857_4_k_cu_690c4d86_1045824cuda3std6ranges3__45__cpo3endE - _ZN41_INTERNAL_0187c857_4_k_cu_690c4d86_1045824cuda3std3__45__cpo3endE)
_ZN41_INTERNAL_0187c857_4_k_cu_690c4d86_1045824cuda3std3__45__cpo3endE:
	.zero		1
	.type		_ZN41_INTERNAL_0187c857_4_k_cu_690c4d86_1045824cuda3std6ranges3__45__cpo3endE,@object
	.size		_ZN41_INTERNAL_0187c857_4_k_cu_690c4d86_1045824cuda3std6ranges3__45__cpo3endE,(_ZN41_INTERNAL_0187c857_4_k_cu_690c4d86_1045824cuda3std3__419piecewise_constructE - _ZN41_INTERNAL_0187c857_4_k_cu_690c4d86_1045824cuda3std6ranges3__45__cpo3endE)
_ZN41_INTERNAL_0187c857_4_k_cu_690c4d86_1045824cuda3std6ranges3__45__cpo3endE:
	.zero		1
	.type		_ZN41_INTERNAL_0187c857_4_k_cu_690c4d86_1045824cuda3std3__419piecewise_constructE,@object
	.size		_ZN41_INTERNAL_0187c857_4_k_cu_690c4d86_1045824cuda3std3__419piecewise_constructE,(_ZN41_INTERNAL_0187c857_4_k_cu_690c4d86_1045824cuda3std6ranges3__45__cpo5cdataE - _ZN41_INTERNAL_0187c857_4_k_cu_690c4d86_1045824cuda3std3__419piecewise_constructE)
_ZN41_INTERNAL_0187c857_4_k_cu_690c4d86_1045824cuda3std3__419piecewise_constructE:
	.zero		1
	.type		_ZN41_INTERNAL_0187c857_4_k_cu_690c4d86_1045824cuda3std6ranges3__45__cpo5cdataE,@object
	.size		_ZN41_INTERNAL_0187c857_4_k_cu_690c4d86_1045824cuda3std6ranges3__45__cpo5cdataE,(_ZN41_INTERNAL_0187c857_4_k_cu_690c4d86_1045826thrust24THRUST_300001_SM_1000_NS12placeholders2_8E - _ZN41_INTERNAL_0187c857_4_k_cu_690c4d86_1045824cuda3std6ranges3__45__cpo5cdataE)
_ZN41_INTERNAL_0187c857_4_k_cu_690c4d86_1045824cuda3std6ranges3__45__cpo5cdataE:
	.zero		1
	.type		_ZN41_INTERNAL_0187c857_4_k_cu_690c4d86_1045826thrust24THRUST_300001_SM_1000_NS12placeholders2_8E,@object
	.size		_ZN41_INTERNAL_0187c857_4_k_cu_690c4d86_1045826thrust24THRUST_300001_SM_1000_NS12placeholders2_8E,(_ZN41_INTERNAL_0187c857_4_k_cu_690c4d86_1045824cuda3std3__45__cpo4rendE - _ZN41_INTERNAL_0187c857_4_k_cu_690c4d86_1045826thrust24THRUST_300001_SM_1000_NS12placeholders2_8E)
_ZN41_INTERNAL_0187c857_4_k_cu_690c4d86_1045826thrust24THRUST_300001_SM_1000_NS12placeholders2_8E:
	.zero		1
	.type		_ZN41_INTERNAL_0187c857_4_k_cu_690c4d86_1045824cuda3std3__45__cpo4rendE,@object
	.size		_ZN41_INTERNAL_0187c857_4_k_cu_690c4d86_1045824cuda3std3__45__cpo4rendE,(_ZN41_INTERNAL_0187c857_4_k_cu_690c4d86_1045824cuda3std6ranges3__45__cpo9iter_swapE - _ZN41_INTERNAL_0187c857_4_k_cu_690c4d86_1045824cuda3std3__45__cpo4rendE)
_ZN41_INTERNAL_0187c857_4_k_cu_690c4d86_1045824cuda3std3__45__cpo4rendE:
	.zero		1
	.type		_ZN41_INTERNAL_0187c857_4_k_cu_690c4d86_1045824cuda3std6ranges3__45__cpo9iter_swapE,@object
	.size		_ZN41_INTERNAL_0187c857_4_k_cu_690c4d86_1045824cuda3std6ranges3__45__cpo9iter_swapE,(_ZN41_INTERNAL_0187c857_4_k_cu_690c4d86_1045824cuda3std3__48unexpectE - _ZN41_INTERNAL_0187c857_4_k_cu_690c4d86_1045824cuda3std6ranges3__45__cpo9iter_swapE)
_ZN41_INTERNAL_0187c857_4_k_cu_690c4d86_1045824cuda3std6ranges3__45__cpo9iter_swapE:
	.zero		1
	.type		_ZN41_INTERNAL_0187c857_4_k_cu_690c4d86_1045824cuda3std3__48unexpectE,@object
	.size		_ZN41_INTERNAL_0187c857_4_k_cu_690c4d86_1045824cuda3std3__48unexpectE,(_ZN41_INTERNAL_0187c857_4_k_cu_690c4d86_1045826thrust24THRUST_300001_SM_1000_NS6system6detail10sequential3seqE - _ZN41_INTERNAL_0187c857_4_k_cu_690c4d86_1045824cuda3std3__48unexpectE)
_ZN41_INTERNAL_0187c857_4_k_cu_690c4d86_1045824cuda3std3__48unexpectE:
	.zero		1
	.type		_ZN41_INTERNAL_0187c857_4_k_cu_690c4d86_1045826thrust24THRUST_300001_SM_1000_NS6system6detail10sequential3seqE,@object
	.size		_ZN41_INTERNAL_0187c857_4_k_cu_690c4d86_1045826thrust24THRUST_300001_SM_1000_NS6system6detail10sequential3seqE,(.L_29 - _ZN41_INTERNAL_0187c857_4_k_cu_690c4d86_1045826thrust24THRUST_300001_SM_1000_NS6system6detail10sequential3seqE)
_ZN41_INTERNAL_0187c857_4_k_cu_690c4d86_1045826thrust24THRUST_300001_SM_1000_NS6system6detail10sequential3seqE:
	.zero		1
.L_29:


//--------------------- .nv.constant0._ZN3cub18CUB_300001_SM_10006detail11EmptyKernelIvEEvv --------------------------
	.section	.nv.constant0._ZN3cub18CUB_300001_SM_10006detail11EmptyKernelIvEEvv,"a",@progbits
	.sectionflags	@""
	.align	4
.nv.constant0._ZN3cub18CUB_300001_SM_10006detail11EmptyKernelIvEEvv:
	.zero		896


//--------------------- SYMBOLS --------------------------

	.type		.nv.reservedSmem.offset0,@object
	.size		.nv.reservedSmem.offset0,0x4
